//
// Generated by NVIDIA NVVM Compiler
//
// Compiler Build ID: CL-36424714
// Cuda compilation tools, release 13.0, V13.0.88
// Based on NVVM 20.0.0
//

.version 9.0
.target sm_100
.address_size 64

	// .globl	_Z14sumArraysOnGPUPfS_S_i
.extern .func  (.param .b32 func_retval0) vprintf
(
	.param .b64 vprintf_param_0,
	.param .b64 vprintf_param_1
)
;
.global .align 1 .b8 $str[19] = {67, 97, 99, 117, 108, 97, 116, 105, 110, 103, 32, 79, 110, 32, 71, 80, 85, 10};

.visible .entry _Z14sumArraysOnGPUPfS_S_i(
	.param .u64 .ptr .align 1 _Z14sumArraysOnGPUPfS_S_i_param_0,
	.param .u64 .ptr .align 1 _Z14sumArraysOnGPUPfS_S_i_param_1,
	.param .u64 .ptr .align 1 _Z14sumArraysOnGPUPfS_S_i_param_2,
	.param .u32 _Z14sumArraysOnGPUPfS_S_i_param_3
)
{
	.reg .pred 	%p<10>;
	.reg .b32 	%r<25>;
	.reg .b32 	%f<88>;
	.reg .b64 	%rd<42>;

	ld.param.u64 	%rd22, [_Z14sumArraysOnGPUPfS_S_i_param_0];
	ld.param.u64 	%rd23, [_Z14sumArraysOnGPUPfS_S_i_param_1];
	ld.param.u64 	%rd24, [_Z14sumArraysOnGPUPfS_S_i_param_2];
	ld.param.u32 	%r16, [_Z14sumArraysOnGPUPfS_S_i_param_3];
	cvta.to.global.u64 	%rd1, %rd24;
	cvta.to.global.u64 	%rd2, %rd23;
	cvta.to.global.u64 	%rd3, %rd22;
	mov.u64 	%rd25, $str;
	cvta.global.u64 	%rd26, %rd25;
	{ // callseq 0, 0
	.param .b64 param0;
	st.param.b64 	[param0], %rd26;
	.param .b64 param1;
	st.param.b64 	[param1], 0;
	.param .b32 retval0;
	call.uni (retval0), 
	vprintf, 
	(
	param0, 
	param1
	);
	ld.param.b32 	%r17, [retval0];
	} // callseq 0
	setp.lt.s32 	%p1, %r16, 1;
	@%p1 bra 	$L__BB0_13;
	and.b32  	%r1, %r16, 15;
	setp.lt.u32 	%p2, %r16, 16;
	mov.b32 	%r22, 0;
	@%p2 bra 	$L__BB0_4;
	and.b32  	%r22, %r16, 2147483632;
	neg.s32 	%r20, %r22;
	add.s64 	%rd38, %rd3, 32;
	add.s64 	%rd37, %rd2, 32;
	add.s64 	%rd36, %rd1, 32;
$L__BB0_3:
	.pragma "nounroll";
	ld.global.f32 	%f1, [%rd38+-32];
	ld.global.f32 	%f2, [%rd37+-32];
	add.f32 	%f3, %f1, %f2;
	st.global.f32 	[%rd36+-32], %f3;
	ld.global.f32 	%f4, [%rd38+-28];
	ld.global.f32 	%f5, [%rd37+-28];
	add.f32 	%f6, %f4, %f5;
	st.global.f32 	[%rd36+-28], %f6;
	ld.global.f32 	%f7, [%rd38+-24];
	ld.global.f32 	%f8, [%rd37+-24];
	add.f32 	%f9, %f7, %f8;
	st.global.f32 	[%rd36+-24], %f9;
	ld.global.f32 	%f10, [%rd38+-20];
	ld.global.f32 	%f11, [%rd37+-20];
	add.f32 	%f12, %f10, %f11;
	st.global.f32 	[%rd36+-20], %f12;
	ld.global.f32 	%f13, [%rd38+-16];
	ld.global.f32 	%f14, [%rd37+-16];
	add.f32 	%f15, %f13, %f14;
	st.global.f32 	[%rd36+-16], %f15;
	ld.global.f32 	%f16, [%rd38+-12];
	ld.global.f32 	%f17, [%rd37+-12];
	add.f32 	%f18, %f16, %f17;
	st.global.f32 	[%rd36+-12], %f18;
	ld.global.f32 	%f19, [%rd38+-8];
	ld.global.f32 	%f20, [%rd37+-8];
	add.f32 	%f21, %f19, %f20;
	st.global.f32 	[%rd36+-8], %f21;
	ld.global.f32 	%f22, [%rd38+-4];
	ld.global.f32 	%f23, [%rd37+-4];
	add.f32 	%f24, %f22, %f23;
	st.global.f32 	[%rd36+-4], %f24;
	ld.global.f32 	%f25, [%rd38];
	ld.global.f32 	%f26, [%rd37];
	add.f32 	%f27, %f25, %f26;
	st.global.f32 	[%rd36], %f27;
	ld.global.f32 	%f28, [%rd38+4];
	ld.global.f32 	%f29, [%rd37+4];
	add.f32 	%f30, %f28, %f29;
	st.global.f32 	[%rd36+4], %f30;
	ld.global.f32 	%f31, [%rd38+8];
	ld.global.f32 	%f32, [%rd37+8];
	add.f32 	%f33, %f31, %f32;
	st.global.f32 	[%rd36+8], %f33;
	ld.global.f32 	%f34, [%rd38+12];
	ld.global.f32 	%f35, [%rd37+12];
	add.f32 	%f36, %f34, %f35;
	st.global.f32 	[%rd36+12], %f36;
	ld.global.f32 	%f37, [%rd38+16];
	ld.global.f32 	%f38, [%rd37+16];
	add.f32 	%f39, %f37, %f38;
	st.global.f32 	[%rd36+16], %f39;
	ld.global.f32 	%f40, [%rd38+20];
	ld.global.f32 	%f41, [%rd37+20];
	add.f32 	%f42, %f40, %f41;
	st.global.f32 	[%rd36+20], %f42;
	ld.global.f32 	%f43, [%rd38+24];
	ld.global.f32 	%f44, [%rd37+24];
	add.f32 	%f45, %f43, %f44;
	st.global.f32 	[%rd36+24], %f45;
	ld.global.f32 	%f46, [%rd38+28];
	ld.global.f32 	%f47, [%rd37+28];
	add.f32 	%f48, %f46, %f47;
	st.global.f32 	[%rd36+28], %f48;
	add.s32 	%r20, %r20, 16;
	add.s64 	%rd38, %rd38, 64;
	add.s64 	%rd37, %rd37, 64;
	add.s64 	%rd36, %rd36, 64;
	setp.ne.s32 	%p3, %r20, 0;
	@%p3 bra 	$L__BB0_3;
$L__BB0_4:
	setp.eq.s32 	%p4, %r1, 0;
	@%p4 bra 	$L__BB0_13;
	and.b32  	%r7, %r16, 7;
	setp.lt.u32 	%p5, %r1, 8;
	@%p5 bra 	$L__BB0_7;
	mul.wide.u32 	%rd27, %r22, 4;
	add.s64 	%rd28, %rd3, %rd27;
	ld.global.f32 	%f49, [%rd28];
	add.s64 	%rd29, %rd2, %rd27;
	ld.global.f32 	%f50, [%rd29];
	add.f32 	%f51, %f49, %f50;
	add.s64 	%rd30, %rd1, %rd27;
	st.global.f32 	[%rd30], %f51;
	ld.global.f32 	%f52, [%rd28+4];
	ld.global.f32 	%f53, [%rd29+4];
	add.f32 	%f54, %f52, %f53;
	st.global.f32 	[%rd30+4], %f54;
	ld.global.f32 	%f55, [%rd28+8];
	ld.global.f32 	%f56, [%rd29+8];
	add.f32 	%f57, %f55, %f56;
	st.global.f32 	[%rd30+8], %f57;
	ld.global.f32 	%f58, [%rd28+12];
	ld.global.f32 	%f59, [%rd29+12];
	add.f32 	%f60, %f58, %f59;
	st.global.f32 	[%rd30+12], %f60;
	ld.global.f32 	%f61, [%rd28+16];
	ld.global.f32 	%f62, [%rd29+16];
	add.f32 	%f63, %f61, %f62;
	st.global.f32 	[%rd30+16], %f63;
	ld.global.f32 	%f64, [%rd28+20];
	ld.global.f32 	%f65, [%rd29+20];
	add.f32 	%f66, %f64, %f65;
	st.global.f32 	[%rd30+20], %f66;
	ld.global.f32 	%f67, [%rd28+24];
	ld.global.f32 	%f68, [%rd29+24];
	add.f32 	%f69, %f67, %f68;
	st.global.f32 	[%rd30+24], %f69;
	ld.global.f32 	%f70, [%rd28+28];
	ld.global.f32 	%f71, [%rd29+28];
	add.f32 	%f72, %f70, %f71;
	st.global.f32 	[%rd30+28], %f72;
	add.s32 	%r22, %r22, 8;
$L__BB0_7:
	setp.eq.s32 	%p6, %r7, 0;
	@%p6 bra 	$L__BB0_13;
	and.b32  	%r10, %r16, 3;
	setp.lt.u32 	%p7, %r7, 4;
	@%p7 bra 	$L__BB0_10;
	mul.wide.u32 	%rd31, %r22, 4;
	add.s64 	%rd32, %rd3, %rd31;
	ld.global.f32 	%f73, [%rd32];
	add.s64 	%rd33, %rd2, %rd31;
	ld.global.f32 	%f74, [%rd33];
	add.f32 	%f75, %f73, %f74;
	add.s64 	%rd34, %rd1, %rd31;
	st.global.f32 	[%rd34], %f75;
	ld.global.f32 	%f76, [%rd32+4];
	ld.global.f32 	%f77, [%rd33+4];
	add.f32 	%f78, %f76, %f77;
	st.global.f32 	[%rd34+4], %f78;
	ld.global.f32 	%f79, [%rd32+8];
	ld.global.f32 	%f80, [%rd33+8];
	add.f32 	%f81, %f79, %f80;
	st.global.f32 	[%rd34+8], %f81;
	ld.global.f32 	%f82, [%rd32+12];
	ld.global.f32 	%f83, [%rd33+12];
	add.f32 	%f84, %f82, %f83;
	st.global.f32 	[%rd34+12], %f84;
	add.s32 	%r22, %r22, 4;
$L__BB0_10:
	setp.eq.s32 	%p8, %r10, 0;
	@%p8 bra 	$L__BB0_13;
	mul.wide.u32 	%rd35, %r22, 4;
	add.s64 	%rd41, %rd1, %rd35;
	add.s64 	%rd40, %rd2, %rd35;
	add.s64 	%rd39, %rd3, %rd35;
	neg.s32 	%r24, %r10;
$L__BB0_12:
	.pragma "nounroll";
	ld.global.f32 	%f85, [%rd39];
	ld.global.f32 	%f86, [%rd40];
	add.f32 	%f87, %f85, %f86;
	st.global.f32 	[%rd41], %f87;
	add.s64 	%rd41, %rd41, 4;
	add.s64 	%rd40, %rd40, 4;
	add.s64 	%rd39, %rd39, 4;
	add.s32 	%r24, %r24, 1;
	setp.ne.s32 	%p9, %r24, 0;
	@%p9 bra 	$L__BB0_12;
$L__BB0_13:
	ret;

}


// ===== COMPILED SASS (sm_100) =====

	.target	sm_100

	.elftype	@"ET_EXEC"


//--------------------- .note.nv.tkinfo           --------------------------
	.section	.note.nv.tkinfo,"",@"SHT_NOTE"
	.sectionflags	@"SHF_NOTE_NV_TKINFO"
	.tkinfo
        /*0018*/ 	.word	0x00000002
        /*0030*/ 	.string	""
        /*0030*/ 	.string	"ptxas"
        /*0030*/ 	.string	"Cuda compilation tools, release 13.0, V13.0.88"
        /*0030*/ 	.string	"Build cuda_13.0.r13.0/compiler.36424714_0"
        /*0030*/ 	.string	"-arch sm_100 -m 64 "



//--------------------- .note.nv.cuinfo           --------------------------
	.section	.note.nv.cuinfo,"",@"SHT_NOTE"
	.sectionflags	@"SHF_NOTE_NV_CUINFO"
        /*0018*/ 	.short	0x0002
        /*001a*/ 	.short	0x0064
        /*001c*/ 	.short	0x0082
	.zero		2


//--------------------- .nv.info                  --------------------------
	.section	.nv.info,"",@"SHT_CUDA_INFO"
	.align	4


	//----- nvinfo : EIATTR_REGCOUNT
	.align		4
        /*0000*/ 	.byte	0x04, 0x2f
        /*0002*/ 	.short	(.L_2 - .L_1)
	.align		4
.L_1:
        /*0004*/ 	.word	index@(_Z14sumArraysOnGPUPfS_S_i)
        /*0008*/ 	.word	0x00000018


	//----- nvinfo : EIATTR_FRAME_SIZE
	.align		4
.L_2:
        /*000c*/ 	.byte	0x04, 0x11
        /*000e*/ 	.short	(.L_4 - .L_3)
	.align		4
.L_3:
        /*0010*/ 	.word	index@(_Z14sumArraysOnGPUPfS_S_i)
        /*0014*/ 	.word	0x00000000


	//----- nvinfo : EIATTR_MIN_STACK_SIZE
	.align		4
.L_4:
        /*0018*/ 	.byte	0x04, 0x12
        /*001a*/ 	.short	(.L_6 - .L_5)
	.align		4
.L_5:
        /*001c*/ 	.word	index@(_Z14sumArraysOnGPUPfS_S_i)
        /*0020*/ 	.word	0x00000000
.L_6:


//--------------------- .nv.compat                --------------------------
	.section	.nv.compat,"",@"SHT_CUDA_COMPAT_INFO"
	.align	4
        /*0000*/ 	.byte	0x02, 0x09, 0x00, 0x00, 0x02, 0x02, 0x01, 0x00, 0x02, 0x05, 0x05, 0x00, 0x03, 0x07, 0x01, 0x01
        /*0010*/ 	.byte	0x02, 0x03, 0x00, 0x00, 0x02, 0x06, 0x01, 0x00, 0x04, 0x0b, 0x08, 0x00, 0x09, 0x00, 0x00, 0x00
        /*0020*/ 	.byte	0x00, 0x00, 0x00, 0x00


//--------------------- .nv.info._Z14sumArraysOnGPUPfS_S_i --------------------------
	.section	.nv.info._Z14sumArraysOnGPUPfS_S_i,"",@"SHT_CUDA_INFO"
	.sectionflags	@""
	.align	4


	//----- nvinfo : EIATTR_CUDA_API_VERSION
	.align		4
        /*0000*/ 	.byte	0x04, 0x37
        /*0002*/ 	.short	(.L_8 - .L_7)
.L_7:
        /*0004*/ 	.word	0x00000082


	//----- nvinfo : EIATTR_KPARAM_INFO
	.align		4
.L_8:
        /*0008*/ 	.byte	0x04, 0x17
        /*000a*/ 	.short	(.L_10 - .L_9)
.L_9:
        /*000c*/ 	.word	0x00000000
        /*0010*/ 	.short	0x0003
        /*0012*/ 	.short	0x0018
        /*0014*/ 	.byte	0x00, 0xf0, 0x11, 0x00


	//----- nvinfo : EIATTR_KPARAM_INFO
	.align		4
.L_10:
        /*0018*/ 	.byte	0x04, 0x17
        /*001a*/ 	.short	(.L_12 - .L_11)
.L_11:
        /*001c*/ 	.word	0x00000000
        /*0020*/ 	.short	0x0002
        /*0022*/ 	.short	0x0010
        /*0024*/ 	.byte	0x00, 0xf5, 0x21, 0x00


	//----- nvinfo : EIATTR_KPARAM_INFO
	.align		4
.L_12:
        /*0028*/ 	.byte	0x04, 0x17
        /*002a*/ 	.short	(.L_14 - .L_13)
.L_13:
        /*002c*/ 	.word	0x00000000
        /*0030*/ 	.short	0x0001
        /*0032*/ 	.short	0x0008
        /*0034*/ 	.byte	0x00, 0xf5, 0x21, 0x00


	//----- nvinfo : EIATTR_KPARAM_INFO
	.align		4
.L_14:
        /*0038*/ 	.byte	0x04, 0x17
        /*003a*/ 	.short	(.L_16 - .L_15)
.L_15:
        /*003c*/ 	.word	0x00000000
        /*0040*/ 	.short	0x0000
        /*0042*/ 	.short	0x0000
        /*0044*/ 	.byte	0x00, 0xf5, 0x21, 0x00


	//----- nvinfo : EIATTR_SPARSE_MMA_MASK
	.align		4
.L_16:
        /*0048*/ 	.byte	0x03, 0x50
        /*004a*/ 	.short	0x0000


	//----- nvinfo : EIATTR_MAXREG_COUNT
	.align		4
        /*004c*/ 	.byte	0x03, 0x1b
        /*004e*/ 	.short	0x00ff


	//----- nvinfo : EIATTR_EXTERNS
	.align		4
        /*0050*/ 	.byte	0x04, 0x0f
        /*0052*/ 	.short	(.L_18 - .L_17)


	//   ....[0]....
	.align		4
.L_17:
        /*0054*/ 	.word	index@(vprintf)


	//----- nvinfo : EIATTR_MERCURY_ISA_VERSION
	.align		4
.L_18:
        /*0058*/ 	.byte	0x03, 0x5f
        /*005a*/ 	.short	0x0101


	//----- nvinfo : EIATTR_VRC_CTA_INIT_COUNT
	.align		4
        /*005c*/ 	.byte	0x02, 0x4a
	.zero		1
	.zero		1


	//----- nvinfo : EIATTR_SYSCALL_OFFSETS
	.align		4
        /*0060*/ 	.byte	0x04, 0x46
        /*0062*/ 	.short	(.L_20 - .L_19)


	//   ....[0]....
.L_19:
        /*0064*/ 	.word	0x00000080


	//----- nvinfo : EIATTR_EXIT_INSTR_OFFSETS
	.align		4
.L_20:
        /*0068*/ 	.byte	0x04, 0x1c
        /*006a*/ 	.short	(.L_22 - .L_21)


	//   ....[0]....
.L_21:
        /*006c*/ 	.word	0x000000b0


	//   ....[1]....
        /*0070*/ 	.word	0x00000750


	//   ....[2]....
        /*0074*/ 	.word	0x00000a70


	//   ....[3]....
        /*0078*/ 	.word	0x00000c90


	//   ....[4]....
        /*007c*/ 	.word	0x00000eb0


	//----- nvinfo : EIATTR_CRS_STACK_SIZE
	.align		4
.L_22:
        /*0080*/ 	.byte	0x04, 0x1e
        /*0082*/ 	.short	(.L_24 - .L_23)
.L_23:
        /*0084*/ 	.word	0x00000000


	//----- nvinfo : EIATTR_CBANK_PARAM_SIZE
	.align		4
.L_24:
        /*0088*/ 	.byte	0x03, 0x19
        /*008a*/ 	.short	0x001c


	//----- nvinfo : EIATTR_PARAM_CBANK
	.align		4
        /*008c*/ 	.byte	0x04, 0x0a
        /*008e*/ 	.short	(.L_26 - .L_25)
	.align		4
.L_25:
        /*0090*/ 	.word	index@(.nv.constant0._Z14sumArraysOnGPUPfS_S_i)
        /*0094*/ 	.short	0x0380
        /*0096*/ 	.short	0x001c


	//----- nvinfo : EIATTR_SW_WAR
	.align		4
.L_26:
        /*0098*/ 	.byte	0x04, 0x36
        /*009a*/ 	.short	(.L_28 - .L_27)
.L_27:
        /*009c*/ 	.word	0x00000008
.L_28:


//--------------------- .nv.callgraph             --------------------------
	.section	.nv.callgraph,"",@"SHT_CUDA_CALLGRAPH"
	.align	4
	.sectionentsize	8
	.align		4
        /*0000*/ 	.word	0x00000000
	.align		4
        /*0004*/ 	.word	0xffffffff
	.align		4
        /*0008*/ 	.word	index@(_Z14sumArraysOnGPUPfS_S_i)
	.align		4
        /*000c*/ 	.word	index@(vprintf)
	.align		4
        /*0010*/ 	.word	0x00000000
	.align		4
        /*0014*/ 	.word	0xfffffffe
	.align		4
        /*0018*/ 	.word	0x00000000
	.align		4
        /*001c*/ 	.word	0xfffffffd
	.align		4
        /*0020*/ 	.word	0x00000000
	.align		4
        /*0024*/ 	.word	0xfffffffc


//--------------------- .nv.constant4             --------------------------
	.section	.nv.constant4,"a",@progbits
	.align	8
	.align		8
.nv.constant4:
        /*0000*/ 	.dword	vprintf
	.align		8
        /*0008*/ 	.dword	$str


//--------------------- .text._Z14sumArraysOnGPUPfS_S_i --------------------------
	.section	.text._Z14sumArraysOnGPUPfS_S_i,"ax",@progbits
	.align	128
        .global         _Z14sumArraysOnGPUPfS_S_i
        .type           _Z14sumArraysOnGPUPfS_S_i,@function
        .size           _Z14sumArraysOnGPUPfS_S_i,(.L_x_7 - _Z14sumArraysOnGPUPfS_S_i)
        .other          _Z14sumArraysOnGPUPfS_S_i,@"STO_CUDA_ENTRY STV_DEFAULT"
_Z14sumArraysOnGPUPfS_S_i:
.text._Z14sumArraysOnGPUPfS_S_i:
[----:B------:R-:W0:Y:S01]  /*0000*/  LDC R1, c[0x0][0x37c] ;  /* 0x0000df00ff017b82 */ /* 0x000e220000000800 */
[----:B------:R-:W-:Y:S01]  /*0010*/  MOV R0, 0x0 ;  /* 0x0000000000007802 */ /* 0x000fe20000000f00 */
[----:B------:R-:W1:Y:S01]  /*0020*/  LDCU.64 UR4, c[0x4][0x8] ;  /* 0x01000100ff0477ac */ /* 0x000e620008000a00 */
[----:B------:R-:W-:-:S05]  /*0030*/  CS2R R6, SRZ ;  /* 0x0000000000067805 */ /* 0x000fca000001ff00 */
[----:B------:R2:W3:Y:S01]  /*0040*/  LDC.64 R2, c[0x4][R0] ;  /* 0x0100000000027b82 */ /* 0x0004e20000000a00 */
[----:B-1----:R-:W-:Y:S02]  /*0050*/  IMAD.U32 R4, RZ, RZ, UR4 ;  /* 0x00000004ff047e24 */ /* 0x002fe4000f8e00ff */
[----:B--2---:R-:W-:-:S07]  /*0060*/  IMAD.U32 R5, RZ, RZ, UR5 ;  /* 0x00000005ff057e24 */ /* 0x004fce000f8e00ff */
[----:B------:R-:W-:-:S07]  /*0070*/  LEPC R20, `(.L_x_0) ;  /* 0x000000001014794e */ /* 0x000fce0000000000 */
[----:B0--3--:R-:W-:Y:S05]  /*0080*/  CALL.ABS.NOINC R2 ;  /* 0x0000000002007343 */ /* 0x009fea0003c00000 */
.L_x_0:
[----:B------:R-:W0:Y:S02]  /*0090*/  LDC R2, c[0x0][0x398] ;  /* 0x0000e600ff027b82 */ /* 0x000e240000000800 */
[----:B0-----:R-:W-:-:S13]  /*00a0*/  ISETP.GE.AND P0, PT, R2, 0x1, PT ;  /* 0x000000010200780c */ /* 0x001fda0003f06270 */
[----:B------:R-:W-:Y:S05]  /*00b0*/  @!P0 EXIT ;  /* 0x000000000000894d */ /* 0x000fea0003800000 */
[----:B------:R-:W0:Y:S01]  /*00c0*/  LDC.64 R10, c[0x0][0x358] ;  /* 0x0000d600ff0a7b82 */ /* 0x000e220000000a00 */
[C---:B------:R-:W-:Y:S01]  /*00d0*/  ISETP.GE.U32.AND P1, PT, R2.reuse, 0x10, PT ;  /* 0x000000100200780c */ /* 0x040fe20003f26070 */
[----:B------:R-:W-:Y:S01]  /*00e0*/  HFMA2 R0, -RZ, RZ, 0, 0 ;  /* 0x00000000ff007431 */ /* 0x000fe200000001ff */
[----:B------:R-:W-:-:S04]  /*00f0*/  LOP3.LUT R14, R2, 0xf, RZ, 0xc0, !PT ;  /* 0x0000000f020e7812 */ /* 0x000fc800078ec0ff */
[----:B------:R-:W-:-:S07]  /*0100*/  ISETP.NE.AND P0, PT, R14, RZ, PT ;  /* 0x000000ff0e00720c */ /* 0x000fce0003f05270 */
[----:B------:R-:W-:Y:S06]  /*0110*/  @!P1 BRA `(.L_x_1) ;  /* 0x00000004008c9947 */ /* 0x000fec0003800000 */
[----:B------:R-:W1:Y:S01]  /*0120*/  LDCU.128 UR4, c[0x0][0x380] ;  /* 0x00007000ff0477ac */ /* 0x000e620008000c00 */
[----:B------:R-:W-:Y:S01]  /*0130*/  LOP3.LUT R0, R2, 0x7ffffff0, RZ, 0xc0, !PT ;  /* 0x7ffffff002007812 */ /* 0x000fe200078ec0ff */
[----:B------:R-:W-:Y:S01]  /*0140*/  BSSY.RECONVERGENT B0, `(.L_x_1) ;  /* 0x0000060000007945 */ /* 0x000fe20003800200 */
[----:B------:R-:W2:Y:S03]  /*0150*/  LDCU.64 UR10, c[0x0][0x390] ;  /* 0x00007200ff0a77ac */ /* 0x000ea60008000a00 */
[----:B------:R-:W-:Y:S01]  /*0160*/  IMAD.MOV R3, RZ, RZ, -R0 ;  /* 0x000000ffff037224 */ /* 0x000fe200078e0a00 */
[----:B-1----:R-:W-:Y:S02]  /*0170*/  UIADD3 UR8, UP0, UPT, UR4, 0x20, URZ ;  /* 0x0000002004087890 */ /* 0x002fe4000ff1e0ff */
[----:B------:R-:W-:Y:S02]  /*0180*/  UIADD3 UR6, UP1, UPT, UR6, 0x20, URZ ;  /* 0x0000002006067890 */ /* 0x000fe4000ff3e0ff */
[----:B--2---:R-:W-:-:S02]  /*0190*/  UIADD3 UR4, UP2, UPT, UR10, 0x20, URZ ;  /* 0x000000200a047890 */ /* 0x004fc4000ff5e0ff */
[----:B------:R-:W-:Y:S01]  /*01a0*/  UIADD3.X UR9, UPT, UPT, URZ, UR5, URZ, UP0, !UPT ;  /* 0x00000005ff097290 */ /* 0x000fe200087fe4ff */
[----:B------:R-:W-:Y:S01]  /*01b0*/  IMAD.U32 R4, RZ, RZ, UR8 ;  /* 0x00000008ff047e24 */ /* 0x000fe2000f8e00ff */
[----:B------:R-:W-:Y:S01]  /*01c0*/  UIADD3.X UR7, UPT, UPT, URZ, UR7, URZ, UP1, !UPT ;  /* 0x00000007ff077290 */ /* 0x000fe20008ffe4ff */
[----:B------:R-:W-:Y:S01]  /*01d0*/  MOV R6, UR6 ;  /* 0x0000000600067c02 */ /* 0x000fe20008000f00 */
[----:B------:R-:W-:Y:S01]  /*01e0*/  UIADD3.X UR5, UPT, UPT, URZ, UR11, URZ, UP2, !UPT ;  /* 0x0000000bff057290 */ /* 0x000fe200097fe4ff */
[----:B------:R-:W-:Y:S02]  /*01f0*/  IMAD.U32 R12, RZ, RZ, UR4 ;  /* 0x00000004ff0c7e24 */ /* 0x000fe4000f8e00ff */
[----:B------:R-:W-:Y:S01]  /*0200*/  IMAD.U32 R5, RZ, RZ, UR9 ;  /* 0x00000009ff057e24 */ /* 0x000fe2000f8e00ff */
[----:B------:R-:W-:Y:S02]  /*0210*/  MOV R7, UR7 ;  /* 0x0000000700077c02 */ /* 0x000fe40008000f00 */
[----:B------:R-:W-:-:S07]  /*0220*/  IMAD.U32 R15, RZ, RZ, UR5 ;  /* 0x00000005ff0f7e24 */ /* 0x000fce000f8e00ff */
.L_x_2:
[C---:B0-----:R-:W-:Y:S02]  /*0230*/  R2UR UR4, R10.reuse ;  /* 0x000000000a0472ca */ /* 0x041fe400000e0000 */
[C---:B------:R-:W-:Y:S02]  /*0240*/  R2UR UR5, R11.reuse ;  /* 0x000000000b0572ca */ /* 0x040fe400000e0000 */
[----:B------:R-:W-:Y:S02]  /*0250*/  R2UR UR6, R10 ;  /* 0x000000000a0672ca */ /* 0x000fe400000e0000 */
[----:B------:R-:W-:-:S09]  /*0260*/  R2UR UR7, R11 ;  /* 0x000000000b0772ca */ /* 0x000fd200000e0000 */
[----:B--2---:R-:W2:Y:S04]  /*0270*/  LDG.E R8, desc[UR4][R4.64+-0x20] ;  /* 0xffffe00404087981 */ /* 0x004ea8000c1e1900 */
[----:B------:R-:W2:Y:S01]  /*0280*/  LDG.E R9, desc[UR6][R6.64+-0x20] ;  /* 0xffffe00606097981 */ /* 0x000ea2000c1e1900 */
[----:B------:R-:W-:Y:S02]  /*0290*/  R2UR UR8, R10 ;  /* 0x000000000a0872ca */ /* 0x000fe400000e0000 */
[----:B------:R-:W-:Y:S01]  /*02a0*/  R2UR UR9, R11 ;  /* 0x000000000b0972ca */ /* 0x000fe200000e0000 */
[----:B--2---:R-:W-:Y:S01]  /*02b0*/  FADD R13, R8, R9 ;  /* 0x00000009080d7221 */ /* 0x004fe20000000000 */
[----:B------:R-:W-:Y:S01]  /*02c0*/  IMAD.MOV.U32 R8, RZ, RZ, R12 ;  /* 0x000000ffff087224 */ /* 0x000fe200078e000c */
[----:B------:R-:W-:-:S05]  /*02d0*/  MOV R9, R15 ;  /* 0x0000000f00097202 */ /* 0x000fca0000000f00 */
[----:B------:R0:W-:Y:S04]  /*02e0*/  STG.E desc[UR4][R8.64+-0x20], R13 ;  /* 0xffffe00d08007986 */ /* 0x0001e8000c101904 */
[----:B------:R-:W2:Y:S04]  /*02f0*/  LDG.E R12, desc[UR6][R4.64+-0x1c] ;  /* 0xffffe406040c7981 */ /* 0x000ea8000c1e1900 */
[----:B------:R-:W2:Y:S02]  /*0300*/  LDG.E R15, desc[UR8][R6.64+-0x1c] ;  /* 0xffffe408060f7981 */ /* 0x000ea4000c1e1900 */
[----:B--2---:R-:W-:-:S05]  /*0310*/  FADD R15, R12, R15 ;  /* 0x0000000f0c0f7221 */ /* 0x004fca0000000000 */
[----:B------:R1:W-:Y:S04]  /*0320*/  STG.E desc[UR4][R8.64+-0x1c], R15 ;  /* 0xffffe40f08007986 */ /* 0x0003e8000c101904 */
[----:B------:R-:W2:Y:S04]  /*0330*/  LDG.E R12, desc[UR6][R4.64+-0x18] ;  /* 0xffffe806040c7981 */ /* 0x000ea8000c1e1900 */
[----:B------:R-:W2:Y:S02]  /*0340*/  LDG.E R17, desc[UR8][R6.64+-0x18] ;  /* 0xffffe80806117981 */ /* 0x000ea4000c1e1900 */
[----:B--2---:R-:W-:-:S05]  /*0350*/  FADD R17, R12, R17 ;  /* 0x000000110c117221 */ /* 0x004fca0000000000 */
[----:B------:R2:W-:Y:S04]  /*0360*/  STG.E desc[UR4][R8.64+-0x18], R17 ;  /* 0xffffe81108007986 */ /* 0x0005e8000c101904 */
[----:B------:R-:W3:Y:S04]  /*0370*/  LDG.E R12, desc[UR6][R4.64+-0x14] ;  /* 0xffffec06040c7981 */ /* 0x000ee8000c1e1900 */
[----:B0-----:R-:W3:Y:S02]  /*0380*/  LDG.E R13, desc[UR8][R6.64+-0x14] ;  /* 0xffffec08060d7981 */ /* 0x001ee4000c1e1900 */
[----:B---3--:R-:W-:-:S05]  /*0390*/  FADD R13, R12, R13 ;  /* 0x0000000d0c0d7221 */ /* 0x008fca0000000000 */
[----:B------:R0:W-:Y:S04]  /*03a0*/  STG.E desc[UR4][R8.64+-0x14], R13 ;  /* 0xffffec0d08007986 */ /* 0x0001e8000c101904 */
[----:B------:R-:W3:Y:S04]  /*03b0*/  LDG.E R12, desc[UR6][R4.64+-0x10] ;  /* 0xfffff006040c7981 */ /* 0x000ee8000c1e1900 */
[----:B-1----:R-:W3:Y:S02]  /*03c0*/  LDG.E R15, desc[UR8][R6.64+-0x10] ;  /* 0xfffff008060f7981 */ /* 0x002ee4000c1e1900 */
[----:B---3--:R-:W-:-:S05]  /*03d0*/  FADD R15, R12, R15 ;  /* 0x0000000f0c0f7221 */ /* 0x008fca0000000000 */
[----:B------:R1:W-:Y:S04]  /*03e0*/  STG.E desc[UR4][R8.64+-0x10], R15 ;  /* 0xfffff00f08007986 */ /* 0x0003e8000c101904 */
[----:B------:R-:W3:Y:S04]  /*03f0*/  LDG.E R12, desc[UR6][R4.64+-0xc] ;  /* 0xfffff406040c7981 */ /* 0x000ee8000c1e1900 */
[----:B--2---:R-:W3:Y:S02]  /*0400*/  LDG.E R17, desc[UR8][R6.64+-0xc] ;  /* 0xfffff40806117981 */ /* 0x004ee4000c1e1900 */
[----:B---3--:R-:W-:-:S05]  /*0410*/  FADD R17, R12, R17 ;  /* 0x000000110c117221 */ /* 0x008fca0000000000 */
        /* <DEDUP_REMOVED lines=34> */
[----:B--2---:R-:W3:Y:S01]  /*0640*/  LDG.E R17, desc[UR8][R6.64+0x18] ;  /* 0x0000180806117981 */ /* 0x004ee2000c1e1900 */
[----:B------:R-:W-:Y:S02]  /*0650*/  VIADD R3, R3, 0x10 ;  /* 0x0000001003037836 */ /* 0x000fe40000000000 */
[----:B---3--:R-:W-:-:S05]  /*0660*/  FADD R17, R12, R17 ;  /* 0x000000110c117221 */ /* 0x008fca0000000000 */
[----:B------:R2:W-:Y:S04]  /*0670*/  STG.E desc[UR4][R8.64+0x18], R17 ;  /* 0x0000181108007986 */ /* 0x0005e8000c101904 */
[----:B------:R3:W4:Y:S04]  /*0680*/  LDG.E R12, desc[UR6][R4.64+0x1c] ;  /* 0x00001c06040c7981 */ /* 0x000728000c1e1900 */
[----:B0-----:R0:W4:Y:S01]  /*0690*/  LDG.E R13, desc[UR8][R6.64+0x1c] ;  /* 0x00001c08060d7981 */ /* 0x001122000c1e1900 */
[----:B------:R-:W-:Y:S02]  /*06a0*/  ISETP.NE.AND P1, PT, R3, RZ, PT ;  /* 0x000000ff0300720c */ /* 0x000fe40003f25270 */
[----:B---3--:R-:W-:-:S02]  /*06b0*/  IADD3 R4, P2, PT, R4, 0x40, RZ ;  /* 0x0000004004047810 */ /* 0x008fc40007f5e0ff */
[----:B0-----:R-:W-:Y:S02]  /*06c0*/  IADD3 R6, P3, PT, R6, 0x40, RZ ;  /* 0x0000004006067810 */ /* 0x001fe40007f7e0ff */
[----:B------:R-:W-:-:S03]  /*06d0*/  IADD3.X R5, PT, PT, RZ, R5, RZ, P2, !PT ;  /* 0x00000005ff057210 */ /* 0x000fc600017fe4ff */
[----:B------:R-:W-:Y:S02]  /*06e0*/  IMAD.X R7, RZ, RZ, R7, P3 ;  /* 0x000000ffff077224 */ /* 0x000fe400018e0607 */
[----:B----4-:R-:W-:Y:S01]  /*06f0*/  FADD R13, R12, R13 ;  /* 0x0000000d0c0d7221 */ /* 0x010fe20000000000 */
[----:B------:R-:W-:-:S04]  /*0700*/  IADD3 R12, P4, PT, R8, 0x40, RZ ;  /* 0x00000040080c7810 */ /* 0x000fc80007f9e0ff */
[----:B------:R2:W-:Y:S01]  /*0710*/  STG.E desc[UR4][R8.64+0x1c], R13 ;  /* 0x00001c0d08007986 */ /* 0x0005e2000c101904 */
[----:B-1----:R-:W-:Y:S01]  /*0720*/  IADD3.X R15, PT, PT, RZ, R9, RZ, P4, !PT ;  /* 0x00000009ff0f7210 */ /* 0x002fe200027fe4ff */
[----:B------:R-:W-:Y:S07]  /*0730*/  @P1 BRA `(.L_x_2) ;  /* 0xfffffff800bc1947 */ /* 0x000fee000383ffff */
[----:B------:R-:W-:Y:S05]  /*0740*/  BSYNC.RECONVERGENT B0 ;  /* 0x0000000000007941 */ /* 0x000fea0003800200 */
.L_x_1:
[----:B------:R-:W-:Y:S05]  /*0750*/  @!P0 EXIT ;  /* 0x000000000000894d */ /* 0x000fea0003800000 */
[----:B------:R-:W-:Y:S02]  /*0760*/  ISETP.GE.U32.AND P0, PT, R14, 0x8, PT ;  /* 0x000000080e00780c */ /* 0x000fe40003f06070 */
[----:B------:R-:W-:-:S04]  /*0770*/  LOP3.LUT R16, R2, 0x7, RZ, 0xc0, !PT ;  /* 0x0000000702107812 */ /* 0x000fc800078ec0ff */
[----:B------:R-:W-:-:S07]  /*0780*/  ISETP.NE.AND P1, PT, R16, RZ, PT ;  /* 0x000000ff1000720c */ /* 0x000fce0003f25270 */
[----:B------:R-:W-:Y:S06]  /*0790*/  @!P0 BRA `(.L_x_3) ;  /* 0x0000000000b48947 */ /* 0x000fec0003800000 */
[----:B------:R-:W1:Y:S01]  /*07a0*/  LDC.64 R4, c[0x0][0x380] ;  /* 0x0000e000ff047b82 */ /* 0x000e620000000a00 */
[C---:B0-----:R-:W-:Y:S02]  /*07b0*/  R2UR UR4, R10.reuse ;  /* 0x000000000a0472ca */ /* 0x041fe400000e0000 */
[C---:B------:R-:W-:Y:S02]  /*07c0*/  R2UR UR5, R11.reuse ;  /* 0x000000000b0572ca */ /* 0x040fe400000e0000 */
[----:B------:R-:W-:Y:S02]  /*07d0*/  R2UR UR6, R10 ;  /* 0x000000000a0672ca */ /* 0x000fe400000e0000 */
[----:B------:R-:W-:Y:S01]  /*07e0*/  R2UR UR7, R11 ;  /* 0x000000000b0772ca */ /* 0x000fe200000e0000 */
[----:B------:R-:W0:Y:S08]  /*07f0*/  LDC.64 R6, c[0x0][0x388] ;  /* 0x0000e200ff067b82 */ /* 0x000e300000000a00 */
[----:B--2---:R-:W2:Y:S01]  /*0800*/  LDC.64 R8, c[0x0][0x390] ;  /* 0x0000e400ff087b82 */ /* 0x004ea20000000a00 */
[----:B-1----:R-:W-:-:S05]  /*0810*/  IMAD.WIDE.U32 R4, R0, 0x4, R4 ;  /* 0x0000000400047825 */ /* 0x002fca00078e0004 */
[----:B------:R-:W3:Y:S01]  /*0820*/  LDG.E R3, desc[UR4][R4.64] ;  /* 0x0000000404037981 */ /* 0x000ee2000c1e1900 */
[----:B0-----:R-:W-:-:S05]  /*0830*/  IMAD.WIDE.U32 R6, R0, 0x4, R6 ;  /* 0x0000000400067825 */ /* 0x001fca00078e0006 */
[----:B------:R-:W3:Y:S01]  /*0840*/  LDG.E R12, desc[UR6][R6.64] ;  /* 0x00000006060c7981 */ /* 0x000ee2000c1e1900 */
[----:B------:R-:W-:Y:S02]  /*0850*/  R2UR UR8, R10 ;  /* 0x000000000a0872ca */ /* 0x000fe400000e0000 */
[----:B------:R-:W-:Y:S01]  /*0860*/  R2UR UR9, R11 ;  /* 0x000000000b0972ca */ /* 0x000fe200000e0000 */
[----:B--2---:R-:W-:-:S04]  /*0870*/  IMAD.WIDE.U32 R8, R0, 0x4, R8 ;  /* 0x0000000400087825 */ /* 0x004fc800078e0008 */
[----:B---3--:R-:W-:-:S05]  /*0880*/  FADD R3, R3, R12 ;  /* 0x0000000c03037221 */ /* 0x008fca0000000000 */
        /* <DEDUP_REMOVED lines=9> */
[----:B0-----:R-:W3:Y:S04]  /*0920*/  LDG.E R3, desc[UR6][R4.64+0xc] ;  /* 0x00000c0604037981 */ /* 0x001ee8000c1e1900 */
[----:B------:R-:W3:Y:S02]  /*0930*/  LDG.E R12, desc[UR8][R6.64+0xc] ;  /* 0x00000c08060c7981 */ /* 0x000ee4000c1e1900 */
        /* <DEDUP_REMOVED lines=10> */
[----:B0-----:R-:W2:Y:S04]  /*09e0*/  LDG.E R3, desc[UR6][R4.64+0x18] ;  /* 0x0000180604037981 */ /* 0x001ea8000c1e1900 */
[----:B------:R-:W2:Y:S02]  /*09f0*/  LDG.E R12, desc[UR8][R6.64+0x18] ;  /* 0x00001808060c7981 */ /* 0x000ea4000c1e1900 */
[----:B--2---:R-:W-:-:S05]  /*0a00*/  FADD R3, R3, R12 ;  /* 0x0000000c03037221 */ /* 0x004fca0000000000 */
[----:B------:R3:W-:Y:S04]  /*0a10*/  STG.E desc[UR4][R8.64+0x18], R3 ;  /* 0x0000180308007986 */ /* 0x0007e8000c101904 */
[----:B------:R-:W2:Y:S04]  /*0a20*/  LDG.E R12, desc[UR6][R4.64+0x1c] ;  /* 0x00001c06040c7981 */ /* 0x000ea8000c1e1900 */
[----:B-1----:R-:W2:Y:S01]  /*0a30*/  LDG.E R13, desc[UR8][R6.64+0x1c] ;  /* 0x00001c08060d7981 */ /* 0x002ea2000c1e1900 */
[----:B------:R-:W-:Y:S02]  /*0a40*/  VIADD R0, R0, 0x8 ;  /* 0x0000000800007836 */ /* 0x000fe40000000000 */
[----:B--2---:R-:W-:-:S05]  /*0a50*/  FADD R13, R12, R13 ;  /* 0x0000000d0c0d7221 */ /* 0x004fca0000000000 */
[----:B------:R3:W-:Y:S02]  /*0a60*/  STG.E desc[UR4][R8.64+0x1c], R13 ;  /* 0x00001c0d08007986 */ /* 0x0007e4000c101904 */
.L_x_3:
        /* <DEDUP_REMOVED lines=11> */
[----:B--23--:R-:W2:Y:S01]  /*0b20*/  LDC.64 R8, c[0x0][0x390] ;  /* 0x0000e400ff087b82 */ /* 0x00cea20000000a00 */
        /* <DEDUP_REMOVED lines=17> */
[----:B0-----:R-:W2:Y:S04]  /*0c40*/  LDG.E R3, desc[UR6][R4.64+0xc] ;  /* 0x00000c0604037981 */ /* 0x001ea8000c1e1900 */
[----:B------:R-:W2:Y:S01]  /*0c50*/  LDG.E R12, desc[UR8][R6.64+0xc] ;  /* 0x00000c08060c7981 */ /* 0x000ea2000c1e1900 */
[----:B------:R-:W-:Y:S01]  /*0c60*/  IADD3 R0, PT, PT, R0, 0x4, RZ ;  /* 0x0000000400007810 */ /* 0x000fe20007ffe0ff */
[----:B--2---:R-:W-:-:S05]  /*0c70*/  FADD R3, R3, R12 ;  /* 0x0000000c03037221 */ /* 0x004fca0000000000 */
[----:B------:R1:W-:Y:S02]  /*0c80*/  STG.E desc[UR4][R8.64+0xc], R3 ;  /* 0x00000c0308007986 */ /* 0x0003e4000c101904 */
.L_x_4:
[----:B------:R-:W-:Y:S05]  /*0c90*/  @!P1 EXIT ;  /* 0x000000000000994d */ /* 0x000fea0003800000 */
[----:B------:R-:W4:Y:S08]  /*0ca0*/  LDC.64 R4, c[0x0][0x390] ;  /* 0x0000e400ff047b82 */ /* 0x000f300000000a00 */
[----:B------:R-:W5:Y:S08]  /*0cb0*/  LDC.64 R6, c[0x0][0x388] ;  /* 0x0000e200ff067b82 */ /* 0x000f700000000a00 */
[----:B-123--:R-:W1:Y:S01]  /*0cc0*/  LDC.64 R8, c[0x0][0x380] ;  /* 0x0000e000ff087b82 */ /* 0x00ee620000000a00 */
[----:B----4-:R-:W-:-:S04]  /*0cd0*/  IMAD.WIDE.U32 R4, R0, 0x4, R4 ;  /* 0x0000000400047825 */ /* 0x010fc800078e0004 */
[----:B------:R-:W-:Y:S01]  /*0ce0*/  IMAD.MOV.U32 R12, RZ, RZ, R4 ;  /* 0x000000ffff0c7224 */ /* 0x000fe200078e0004 */
[----:B------:R-:W-:Y:S01]  /*0cf0*/  MOV R15, R5 ;  /* 0x00000005000f7202 */ /* 0x000fe20000000f00 */
[----:B-----5:R-:W-:-:S04]  /*0d00*/  IMAD.WIDE.U32 R6, R0, 0x4, R6 ;  /* 0x0000000400067825 */ /* 0x020fc800078e0006 */
[----:B------:R-:W-:Y:S02]  /*0d10*/  IMAD.MOV.U32 R13, RZ, RZ, R7 ;  /* 0x000000ffff0d7224 */ /* 0x000fe400078e0007 */
[----:B-1----:R-:W-:Y:S01]  /*0d20*/  IMAD.WIDE.U32 R8, R0, 0x4, R8 ;  /* 0x0000000400087825 */ /* 0x002fe200078e0008 */
[----:B------:R-:W-:-:S07]  /*0d30*/  IADD3 R0, PT, PT, -R2, RZ, RZ ;  /* 0x000000ff02007210 */ /* 0x000fce0007ffe1ff */
.L_x_5:
[C---:B0-----:R-:W-:Y:S01]  /*0d40*/  R2UR UR4, R10.reuse ;  /* 0x000000000a0472ca */ /* 0x041fe200000e0000 */
[----:B-1----:R-:W-:Y:S01]  /*0d50*/  IMAD.MOV.U32 R2, RZ, RZ, R8 ;  /* 0x000000ffff027224 */ /* 0x002fe200078e0008 */
[C---:B------:R-:W-:Y:S01]  /*0d60*/  R2UR UR5, R11.reuse ;  /* 0x000000000b0572ca */ /* 0x040fe200000e0000 */
[----:B------:R-:W-:Y:S01]  /*0d70*/  IMAD.MOV.U32 R4, RZ, RZ, R6 ;  /* 0x000000ffff047224 */ /* 0x000fe200078e0006 */
[----:B------:R-:W-:Y:S02]  /*0d80*/  R2UR UR6, R10 ;  /* 0x000000000a0672ca */ /* 0x000fe400000e0000 */
[----:B------:R-:W-:Y:S02]  /*0d90*/  R2UR UR7, R11 ;  /* 0x000000000b0772ca */ /* 0x000fe400000e0000 */
[----:B------:R-:W-:Y:S02]  /*0da0*/  MOV R5, R13 ;  /* 0x0000000d00057202 */ /* 0x000fe40000000f00 */
[----:B------:R-:W-:-:S05]  /*0db0*/  MOV R3, R9 ;  /* 0x0000000900037202 */ /* 0x000fca0000000f00 */
[----:B------:R0:W2:Y:S04]  /*0dc0*/  LDG.E R2, desc[UR4][R2.64] ;  /* 0x0000000402027981 */ /* 0x0000a8000c1e1900 */
[----:B------:R-:W2:Y:S01]  /*0dd0*/  LDG.E R5, desc[UR6][R4.64] ;  /* 0x0000000604057981 */ /* 0x000ea2000c1e1900 */
[----:B------:R-:W-:Y:S01]  /*0de0*/  VIADD R0, R0, 0x1 ;  /* 0x0000000100007836 */ /* 0x000fe20000000000 */
[----:B------:R-:W-:Y:S02]  /*0df0*/  IADD3 R6, P2, PT, R6, 0x4, RZ ;  /* 0x0000000406067810 */ /* 0x000fe40007f5e0ff */
[----:B------:R-:W-:Y:S02]  /*0e00*/  IADD3 R8, P3, PT, R8, 0x4, RZ ;  /* 0x0000000408087810 */ /* 0x000fe40007f7e0ff */
[----:B------:R-:W-:Y:S01]  /*0e10*/  ISETP.NE.AND P0, PT, R0, RZ, PT ;  /* 0x000000ff0000720c */ /* 0x000fe20003f05270 */
[----:B------:R-:W-:Y:S01]  /*0e20*/  IMAD.X R13, RZ, RZ, R13, P2 ;  /* 0x000000ffff0d7224 */ /* 0x000fe200010e060d */
[----:B0-----:R-:W-:-:S02]  /*0e30*/  MOV R3, R15 ;  /* 0x0000000f00037202 */ /* 0x001fc40000000f00 */
[----:B------:R-:W-:Y:S01]  /*0e40*/  IADD3.X R9, PT, PT, RZ, R9, RZ, P3, !PT ;  /* 0x00000009ff097210 */ /* 0x000fe20001ffe4ff */
[----:B--2---:R-:W-:Y:S01]  /*0e50*/  FADD R7, R2, R5 ;  /* 0x0000000502077221 */ /* 0x004fe20000000000 */
[----:B------:R-:W-:Y:S01]  /*0e60*/  IMAD.MOV.U32 R2, RZ, RZ, R12 ;  /* 0x000000ffff027224 */ /* 0x000fe200078e000c */
[----:B------:R-:W-:-:S04]  /*0e70*/  IADD3 R12, P1, PT, R12, 0x4, RZ ;  /* 0x000000040c0c7810 */ /* 0x000fc80007f3e0ff */
[----:B------:R1:W-:Y:S01]  /*0e80*/  STG.E desc[UR4][R2.64], R7 ;  /* 0x0000000702007986 */ /* 0x0003e2000c101904 */
[----:B------:R-:W-:Y:S01]  /*0e90*/  IADD3.X R15, PT, PT, RZ, R15, RZ, P1, !PT ;  /* 0x0000000fff0f7210 */ /* 0x000fe20000ffe4ff */
[----:B------:R-:W-:Y:S07]  /*0ea0*/  @P0 BRA `(.L_x_5) ;  /* 0xfffffffc00a40947 */ /* 0x000fee000383ffff */
[----:B------:R-:W-:Y:S05]  /*0eb0*/  EXIT ;  /* 0x000000000000794d */ /* 0x000fea0003800000 */
.L_x_6:
[----:B------:R-:W-:-:S00]  /*0ec0*/  BRA `(.L_x_6) ;  /* 0xfffffffc00fc7947 */ /* 0x000fc0000383ffff */
[----:B------:R-:W-:-:S00]  /*0ed0*/  NOP ;  /* 0x0000000000007918 */ /* 0x000fc00000000000 */
        /* <DEDUP_REMOVED lines=10> */
.L_x_7:


//--------------------- .nv.global.init           --------------------------
	.section	.nv.global.init,"aw",@progbits
.nv.global.init:
	.type		$str,@object
	.size		$str,(.L_0 - $str)
$str:
        /*0000*/ 	.byte	0x43, 0x61, 0x63, 0x75, 0x6c, 0x61, 0x74, 0x69, 0x6e, 0x67, 0x20, 0x4f, 0x6e, 0x20, 0x47, 0x50
        /*0010*/ 	.byte	0x55, 0x0a, 0x00
.L_0:


//--------------------- .nv.shared.reserved.0     --------------------------
	.section	.nv.shared.reserved.0,"aw",@nobits
	.weak		__nv_reservedSMEM_offset_0_alias
	.size		__nv_reservedSMEM_offset_0_alias, 0, 64
	.other		__nv_reservedSMEM_offset_0_alias,@"STO_CUDA_RESERVED_SHARED STV_DEFAULT"
__nv_reservedSMEM_offset_0_alias:
	.zero		0
	.zero		64


//--------------------- .nv.constant0._Z14sumArraysOnGPUPfS_S_i --------------------------
	.section	.nv.constant0._Z14sumArraysOnGPUPfS_S_i,"a",@progbits
	.sectionflags	@""
	.align	4
.nv.constant0._Z14sumArraysOnGPUPfS_S_i:
	.zero		924


//--------------------- SYMBOLS --------------------------

	.type		.nv.reservedSmem.offset0,@object
	.size		.nv.reservedSmem.offset0,0x4
	.type		vprintf,@function
